	.headerflags	@"EF_CUDA_TEXMODE_UNIFIED EF_CUDA_64BIT_ADDRESS EF_CUDA_SM80 EF_CUDA_VIRTUAL_SM(EF_CUDA_SM80)"
	.elftype	@"ET_EXEC"


//--------------------- .nv.info                  --------------------------
	.section	.nv.info,"",@"SHT_CUDA_INFO"
	.align	4


	//----- nvinfo : EIATTR_REGCOUNT
	.align		4
        /*0000*/ 	.byte	0x04, 0x2f
        /*0002*/ 	.short	(.L_1 - .L_0)
	.align		4
.L_0:
        /*0004*/ 	.word	index@(rotary_kernel)
        /*0008*/ 	.word	0x00000030


	//----- nvinfo : EIATTR_MIN_STACK_SIZE
	.align		4
.L_1:
        /*000c*/ 	.byte	0x04, 0x12
        /*000e*/ 	.short	(.L_3 - .L_2)
	.align		4
.L_2:
        /*0010*/ 	.word	index@(rotary_kernel)
        /*0014*/ 	.word	0x00000000


	//----- nvinfo : EIATTR_FRAME_SIZE
	.align		4
.L_3:
        /*0018*/ 	.byte	0x04, 0x11
        /*001a*/ 	.short	(.L_5 - .L_4)
	.align		4
.L_4:
        /*001c*/ 	.word	index@(rotary_kernel)
        /*0020*/ 	.word	0x00000000


	//----- nvinfo : EIATTR_MIN_STACK_SIZE
	.align		4
.L_5:
        /*0024*/ 	.byte	0x04, 0x12
        /*0026*/ 	.short	(.L_7 - .L_6)
	.align		4
.L_6:
        /*0028*/ 	.word	index@(rotary_kernel)
        /*002c*/ 	.word	0x00000000
.L_7:


//--------------------- .nv.info.rotary_kernel    --------------------------
	.section	.nv.info.rotary_kernel,"",@"SHT_CUDA_INFO"
	.sectionflags	@""
	.align	4


	//----- nvinfo : EIATTR_CUDA_API_VERSION
	.align		4
        /*0000*/ 	.byte	0x04, 0x37
        /*0002*/ 	.short	(.L_9 - .L_8)
.L_8:
        /*0004*/ 	.word	0x0000007c


	//----- nvinfo : EIATTR_SW2861232_WAR
	.align		4
.L_9:
        /*0008*/ 	.byte	0x01, 0x35
	.zero		2


	//----- nvinfo : EIATTR_PARAM_CBANK
	.align		4
        /*000c*/ 	.byte	0x04, 0x0a
        /*000e*/ 	.short	(.L_11 - .L_10)
	.align		4
.L_10:
        /*0010*/ 	.word	index@(.nv.constant0.rotary_kernel)
        /*0014*/ 	.short	0x0160
        /*0016*/ 	.short	0x0048


	//----- nvinfo : EIATTR_CBANK_PARAM_SIZE
	.align		4
.L_11:
        /*0018*/ 	.byte	0x03, 0x19
        /*001a*/ 	.short	0x0048


	//----- nvinfo : EIATTR_KPARAM_INFO
	.align		4
        /*001c*/ 	.byte	0x04, 0x17
        /*001e*/ 	.short	(.L_13 - .L_12)
.L_12:
        /*0020*/ 	.word	0x00000000
        /*0024*/ 	.short	0x000d
        /*0026*/ 	.short	0x0044
        /*0028*/ 	.byte	0x00, 0xf0, 0x11, 0x00


	//----- nvinfo : EIATTR_KPARAM_INFO
	.align		4
.L_13:
        /*002c*/ 	.byte	0x04, 0x17
        /*002e*/ 	.short	(.L_15 - .L_14)
.L_14:
        /*0030*/ 	.word	0x00000000
        /*0034*/ 	.short	0x000c
        /*0036*/ 	.short	0x0040
        /*0038*/ 	.byte	0x00, 0xf0, 0x11, 0x00


	//----- nvinfo : EIATTR_KPARAM_INFO
	.align		4
.L_15:
        /*003c*/ 	.byte	0x04, 0x17
        /*003e*/ 	.short	(.L_17 - .L_16)
.L_16:
        /*0040*/ 	.word	0x00000000
        /*0044*/ 	.short	0x000b
        /*0046*/ 	.short	0x003c
        /*0048*/ 	.byte	0x00, 0xf0, 0x11, 0x00


	//----- nvinfo : EIATTR_KPARAM_INFO
	.align		4
.L_17:
        /*004c*/ 	.byte	0x04, 0x17
        /*004e*/ 	.short	(.L_19 - .L_18)
.L_18:
        /*0050*/ 	.word	0x00000000
        /*0054*/ 	.short	0x000a
        /*0056*/ 	.short	0x0038
        /*0058*/ 	.byte	0x00, 0xf0, 0x11, 0x00


	//----- nvinfo : EIATTR_KPARAM_INFO
	.align		4
.L_19:
        /*005c*/ 	.byte	0x04, 0x17
        /*005e*/ 	.short	(.L_21 - .L_20)
.L_20:
        /*0060*/ 	.word	0x00000000
        /*0064*/ 	.short	0x0009
        /*0066*/ 	.short	0x0034
        /*0068*/ 	.byte	0x00, 0xf0, 0x11, 0x00


	//----- nvinfo : EIATTR_KPARAM_INFO
	.align		4
.L_21:
        /*006c*/ 	.byte	0x04, 0x17
        /*006e*/ 	.short	(.L_23 - .L_22)
.L_22:
        /*0070*/ 	.word	0x00000000
        /*0074*/ 	.short	0x0008
        /*0076*/ 	.short	0x0030
        /*0078*/ 	.byte	0x00, 0xf0, 0x11, 0x00


	//----- nvinfo : EIATTR_KPARAM_INFO
	.align		4
.L_23:
        /*007c*/ 	.byte	0x04, 0x17
        /*007e*/ 	.short	(.L_25 - .L_24)
.L_24:
        /*0080*/ 	.word	0x00000000
        /*0084*/ 	.short	0x0007
        /*0086*/ 	.short	0x002c
        /*0088*/ 	.byte	0x00, 0xf0, 0x11, 0x00


	//----- nvinfo : EIATTR_KPARAM_INFO
	.align		4
.L_25:
        /*008c*/ 	.byte	0x04, 0x17
        /*008e*/ 	.short	(.L_27 - .L_26)
.L_26:
        /*0090*/ 	.word	0x00000000
        /*0094*/ 	.short	0x0006
        /*0096*/ 	.short	0x0028
        /*0098*/ 	.byte	0x00, 0xf0, 0x11, 0x00


	//----- nvinfo : EIATTR_KPARAM_INFO
	.align		4
.L_27:
        /*009c*/ 	.byte	0x04, 0x17
        /*009e*/ 	.short	(.L_29 - .L_28)
.L_28:
        /*00a0*/ 	.word	0x00000000
        /*00a4*/ 	.short	0x0005
        /*00a6*/ 	.short	0x0024
        /*00a8*/ 	.byte	0x00, 0xf0, 0x11, 0x00


	//----- nvinfo : EIATTR_KPARAM_INFO
	.align		4
.L_29:
        /*00ac*/ 	.byte	0x04, 0x17
        /*00ae*/ 	.short	(.L_31 - .L_30)
.L_30:
        /*00b0*/ 	.word	0x00000000
        /*00b4*/ 	.short	0x0004
        /*00b6*/ 	.short	0x0020
        /*00b8*/ 	.byte	0x00, 0xf0, 0x11, 0x00


	//----- nvinfo : EIATTR_KPARAM_INFO
	.align		4
.L_31:
        /*00bc*/ 	.byte	0x04, 0x17
        /*00be*/ 	.short	(.L_33 - .L_32)
.L_32:
        /*00c0*/ 	.word	0x00000000
        /*00c4*/ 	.short	0x0003
        /*00c6*/ 	.short	0x0018
        /*00c8*/ 	.byte	0x00, 0xf4, 0x21, 0x00


	//----- nvinfo : EIATTR_KPARAM_INFO
	.align		4
.L_33:
        /*00cc*/ 	.byte	0x04, 0x17
        /*00ce*/ 	.short	(.L_35 - .L_34)
.L_34:
        /*00d0*/ 	.word	0x00000000
        /*00d4*/ 	.short	0x0002
        /*00d6*/ 	.short	0x0010
        /*00d8*/ 	.byte	0x00, 0xf4, 0x21, 0x00


	//----- nvinfo : EIATTR_KPARAM_INFO
	.align		4
.L_35:
        /*00dc*/ 	.byte	0x04, 0x17
        /*00de*/ 	.short	(.L_37 - .L_36)
.L_36:
        /*00e0*/ 	.word	0x00000000
        /*00e4*/ 	.short	0x0001
        /*00e6*/ 	.short	0x0008
        /*00e8*/ 	.byte	0x00, 0xf4, 0x21, 0x00


	//----- nvinfo : EIATTR_KPARAM_INFO
	.align		4
.L_37:
        /*00ec*/ 	.byte	0x04, 0x17
        /*00ee*/ 	.short	(.L_39 - .L_38)
.L_38:
        /*00f0*/ 	.word	0x00000000
        /*00f4*/ 	.short	0x0000
        /*00f6*/ 	.short	0x0000
        /*00f8*/ 	.byte	0x00, 0xf4, 0x21, 0x00


	//----- nvinfo : EIATTR_MAXREG_COUNT
	.align		4
.L_39:
        /*00fc*/ 	.byte	0x03, 0x1b
        /*00fe*/ 	.short	0x00ff


	//----- nvinfo : EIATTR_EXIT_INSTR_OFFSETS
	.align		4
        /*0100*/ 	.byte	0x04, 0x1c
        /*0102*/ 	.short	(.L_41 - .L_40)


	//   ....[0]....
.L_40:
        /*0104*/ 	.word	0x00000040


	//   ....[1]....
        /*0108*/ 	.word	0x00000950


	//   ....[2]....
        /*010c*/ 	.word	0x00000970


	//----- nvinfo : EIATTR_CTAIDZ_USED
	.align		4
.L_41:
        /*0110*/ 	.byte	0x01, 0x04
	.zero		2


	//----- nvinfo : EIATTR_REQNTID
	.align		4
        /*0114*/ 	.byte	0x04, 0x10
        /*0116*/ 	.short	(.L_43 - .L_42)
.L_42:
        /*0118*/ 	.word	0x00000080
        /*011c*/ 	.word	0x00000001
        /*0120*/ 	.word	0x00000001
.L_43:


//--------------------- .nv.callgraph             --------------------------
	.section	.nv.callgraph,"",@"SHT_CUDA_CALLGRAPH"
	.align	4
	.sectionentsize	8
	.align		4
        /*0000*/ 	.word	0x00000000
	.align		4
        /*0004*/ 	.word	0xffffffff
	.align		4
        /*0008*/ 	.word	0x00000000
	.align		4
        /*000c*/ 	.word	0xfffffffe
	.align		4
        /*0010*/ 	.word	0x00000000
	.align		4
        /*0014*/ 	.word	0xfffffffd
	.align		4
        /*0018*/ 	.word	0x00000000
	.align		4
        /*001c*/ 	.word	0xfffffffc


//--------------------- .nv.rel.action            --------------------------
	.section	.nv.rel.action,"",@"SHT_CUDA_RELOCINFO"
	.align	8
	.sectionentsize	8
        /*0000*/ 	.byte	0x73, 0x00, 0x00, 0x00, 0x00, 0x00, 0x00, 0x00, 0x00, 0x00, 0x00, 0x11, 0x25, 0x00, 0x05, 0x36


//--------------------- .nv.constant0.rotary_kernel --------------------------
	.section	.nv.constant0.rotary_kernel,"a",@progbits
	.sectionflags	@""
	.align	4
.nv.constant0.rotary_kernel:
	.zero		424


//--------------------- .text.rotary_kernel       --------------------------
	.section	.text.rotary_kernel,"ax",@progbits
	.sectionflags	@"SHF_BARRIERS=1"
	.sectioninfo	@"SHI_REGISTERS=48"
	.align	128
        .global         rotary_kernel
        .type           rotary_kernel,@function
        .size           rotary_kernel,(.L_x_1 - rotary_kernel)
        .other          rotary_kernel,@"STO_CUDA_ENTRY STV_DEFAULT"
rotary_kernel:
.text.rotary_kernel:
[----:B------:R-:W-:Y:S02]  /*0000*/  IMAD.MOV.U32 R1, RZ, RZ, c[0x0][0x28] ;  /* 0x00000a00ff017624 */ /* 0x000fe400078e00ff */
[----:B------:R-:W0:Y:S02]  /*0010*/  S2R R36, SR_CTAID.Y ;  /* 0x0000000000247919 */ /* 0x000e240000002600 */
[----:B0-----:R-:W-:-:S05]  /*0020*/  IMAD.SHL.U32 R36, R36, 0x8, RZ ;  /* 0x0000000824247824 */ /* 0x001fca00078e00ff */
[----:B------:R-:W-:-:S13]  /*0030*/  ISETP.GE.AND P0, PT, R36, c[0x0][0x184], PT ;  /* 0x0000610024007a0c */ /* 0x000fda0003f06270 */
[----:B------:R-:W-:Y:S05]  /*0040*/  @P0 EXIT ;  /* 0x000000000000094d */ /* 0x000fea0003800000 */
[----:B------:R-:W0:Y:S01]  /*0050*/  S2R R12, SR_TID.X ;  /* 0x00000000000c7919 */ /* 0x000e220000002100 */
[----:B------:R-:W-:Y:S01]  /*0060*/  CS2R R8, SRZ ;  /* 0x0000000000087805 */ /* 0x000fe2000001ff00 */
[----:B------:R-:W-:Y:S01]  /*0070*/  CS2R R10, SRZ ;  /* 0x00000000000a7805 */ /* 0x000fe2000001ff00 */
[----:B------:R-:W-:Y:S01]  /*0080*/  ULDC.64 UR6, c[0x0][0x118] ;  /* 0x0000460000067ab9 */ /* 0x000fe20000000a00 */
[----:B------:R-:W-:Y:S01]  /*0090*/  CS2R R28, SRZ ;  /* 0x00000000001c7805 */ /* 0x000fe2000001ff00 */
[----:B------:R-:W1:Y:S01]  /*00a0*/  S2UR UR4, SR_CTAID.X ;  /* 0x00000000000479c3 */ /* 0x000e620000002500 */
[----:B0-----:R-:W-:Y:S02]  /*00b0*/  SHF.R.U32.HI R3, RZ, 0x4, R12 ;  /* 0x00000004ff037819 */ /* 0x001fe4000001160c */
[----:B------:R-:W-:Y:S02]  /*00c0*/  SHF.L.U32 R2, R12, 0x2, RZ ;  /* 0x000000020c027819 */ /* 0x000fe400000006ff */
[----:B------:R-:W-:-:S02]  /*00d0*/  SGXT.U32 R3, R3, 0x3 ;  /* 0x000000030303781a */ /* 0x000fc40000000000 */
[----:B------:R-:W-:Y:S02]  /*00e0*/  LOP3.LUT R2, R2, 0x3c, RZ, 0xc0, !PT ;  /* 0x0000003c02027812 */ /* 0x000fe400078ec0ff */
[----:B------:R-:W-:Y:S02]  /*00f0*/  LOP3.LUT R3, R36, R3, RZ, 0xfc, !PT ;  /* 0x0000000324037212 */ /* 0x000fe400078efcff */
[----:B------:R-:W-:Y:S02]  /*0100*/  ISETP.GE.U32.AND P0, PT, R2, 0x28, PT ;  /* 0x000000280200780c */ /* 0x000fe40003f06070 */
[----:B------:R-:W-:Y:S01]  /*0110*/  IADD3 R5, R3, c[0x0][0x180], RZ ;  /* 0x0000600003057a10 */ /* 0x000fe20007ffe0ff */
[----:B------:R-:W-:-:S03]  /*0120*/  IMAD.MOV.U32 R3, RZ, RZ, 0x4 ;  /* 0x00000004ff037424 */ /* 0x000fc600078e00ff */
[C---:B------:R-:W-:Y:S01]  /*0130*/  ISETP.LT.AND P0, PT, R5.reuse, c[0x0][0x18c], !P0 ;  /* 0x0000630005007a0c */ /* 0x040fe20004701270 */
[----:B------:R-:W-:-:S04]  /*0140*/  IMAD R6, R5, 0x28, R2 ;  /* 0x0000002805067824 */ /* 0x000fc800078e0202 */
[----:B------:R-:W-:-:S08]  /*0150*/  IMAD.WIDE R4, R6, R3, c[0x0][0x170] ;  /* 0x00005c0006047625 */ /* 0x000fd000078e0203 */
[----:B------:R0:W2:Y:S01]  /*0160*/  @P0 LDG.E.128 R8, [R4.64] ;  /* 0x0000000604080981 */ /* 0x0000a2000c1e1d00 */
[----:B------:R-:W-:Y:S01]  /*0170*/  CS2R R30, SRZ ;  /* 0x00000000001e7805 */ /* 0x000fe2000001ff00 */
[----:B------:R-:W-:Y:S01]  /*0180*/  IMAD.WIDE R6, R6, R3, c[0x0][0x178] ;  /* 0x00005e0006067625 */ /* 0x000fe200078e0203 */
[--C-:B------:R-:W-:Y:S01]  /*0190*/  SHF.R.U32.HI R13, RZ, 0x5, R12.reuse ;  /* 0x00000005ff0d7819 */ /* 0x100fe2000001160c */
[----:B------:R-:W3:Y:S04]  /*01a0*/  S2R R0, SR_CTAID.Z ;  /* 0x0000000000007919 */ /* 0x000ee80000002700 */
[----:B------:R4:W5:Y:S01]  /*01b0*/  @P0 LDG.E.128 R28, [R6.64] ;  /* 0x00000006061c0981 */ /* 0x000962000c1e1d00 */
[----:B------:R-:W-:Y:S01]  /*01c0*/  SHF.R.U32.HI R37, RZ, 0x4, R12 ;  /* 0x00000004ff257819 */ /* 0x000fe2000001160c */
[----:B-1----:R-:W-:Y:S01]  /*01d0*/  USHF.L.U32 UR4, UR4, 0x1, URZ ;  /* 0x0000000104047899 */ /* 0x002fe2000800063f */
[----:B------:R-:W-:Y:S01]  /*01e0*/  SGXT.U32 R13, R13, 0x2 ;  /* 0x000000020d0d781a */ /* 0x000fe20000000000 */
[----:B------:R-:W-:Y:S01]  /*01f0*/  CS2R R20, SRZ ;  /* 0x0000000000147805 */ /* 0x000fe2000001ff00 */
[----:B------:R-:W-:Y:S01]  /*0200*/  SGXT.U32 R37, R37, 0x1 ;  /* 0x000000012525781a */ /* 0x000fe20000000000 */
[----:B------:R-:W-:Y:S01]  /*0210*/  CS2R R22, SRZ ;  /* 0x0000000000167805 */ /* 0x000fe2000001ff00 */
[----:B------:R-:W-:-:S02]  /*0220*/  LOP3.LUT R36, R36, R13, RZ, 0xfc, !PT ;  /* 0x0000000d24247212 */ /* 0x000fc400078efcff */
[----:B------:R-:W-:Y:S01]  /*0230*/  LOP3.LUT R37, R37, UR4, RZ, 0xfc, !PT ;  /* 0x0000000425257c12 */ /* 0x000fe2000f8efcff */
[----:B----4-:R-:W-:Y:S01]  /*0240*/  CS2R R6, SRZ ;  /* 0x0000000000067805 */ /* 0x010fe2000001ff00 */
[C---:B0-----:R-:W-:Y:S01]  /*0250*/  LOP3.LUT R4, R36.reuse, 0x4, RZ, 0xfc, !PT ;  /* 0x0000000424047812 */ /* 0x041fe200078efcff */
[----:B------:R-:W-:Y:S01]  /*0260*/  IMAD R14, R36, c[0x0][0x1a0], RZ ;  /* 0x00006800240e7a24 */ /* 0x000fe200078e02ff */
[C---:B------:R-:W-:Y:S01]  /*0270*/  ISETP.GE.AND P2, PT, R37.reuse, c[0x0][0x188], PT ;  /* 0x0000620025007a0c */ /* 0x040fe20003f46270 */
[----:B------:R-:W-:Y:S02]  /*0280*/  IMAD R13, R37, c[0x0][0x1a4], R2 ;  /* 0x00006900250d7a24 */ /* 0x000fe400078e0202 */
[----:B------:R-:W-:Y:S01]  /*0290*/  IMAD R5, R3, c[0x0][0x1a0], R14 ;  /* 0x0000680003057a24 */ /* 0x000fe200078e020e */
[----:B------:R-:W-:Y:S02]  /*02a0*/  ISETP.LT.AND P1, PT, R4, c[0x0][0x184], !P2 ;  /* 0x0000610004007a0c */ /* 0x000fe40005721270 */
[----:B------:R-:W-:-:S02]  /*02b0*/  ISETP.LT.AND P2, PT, R36, c[0x0][0x184], !P2 ;  /* 0x0000610024007a0c */ /* 0x000fc40005741270 */
[----:B------:R-:W-:Y:S01]  /*02c0*/  IADD3 R33, R14, R13, RZ ;  /* 0x0000000d0e217210 */ /* 0x000fe20007ffe0ff */
[----:B---3--:R-:W-:Y:S01]  /*02d0*/  IMAD R14, R0, c[0x0][0x19c], RZ ;  /* 0x00006700000e7a24 */ /* 0x008fe200078e02ff */
[C---:B------:R-:W-:Y:S01]  /*02e0*/  ISETP.LT.U32.AND P2, PT, R2.reuse, 0x28, P2 ;  /* 0x000000280200780c */ /* 0x040fe20001741070 */
[----:B------:R-:W-:Y:S01]  /*02f0*/  IMAD.IADD R13, R5, 0x1, R13 ;  /* 0x00000001050d7824 */ /* 0x000fe200078e020d */
[----:B------:R-:W-:Y:S01]  /*0300*/  ISETP.LT.U32.AND P1, PT, R2, 0x28, P1 ;  /* 0x000000280200780c */ /* 0x000fe20000f21070 */
[----:B------:R-:W-:Y:S01]  /*0310*/  IMAD.WIDE R14, R14, R3, c[0x0][0x168] ;  /* 0x00005a000e0e7625 */ /* 0x000fe200078e0203 */
[----:B------:R-:W-:Y:S01]  /*0320*/  CS2R R4, SRZ ;  /* 0x0000000000047805 */ /* 0x000fe2000001ff00 */
[----:B------:R-:W-:Y:S01]  /*0330*/  CS2R R24, SRZ ;  /* 0x0000000000187805 */ /* 0x000fe2000001ff00 */
[----:B------:R-:W-:-:S03]  /*0340*/  CS2R R26, SRZ ;  /* 0x00000000001a7805 */ /* 0x000fc6000001ff00 */
[--C-:B------:R-:W-:Y:S01]  /*0350*/  IMAD.WIDE R32, R33, 0x4, R14.reuse ;  /* 0x0000000421207825 */ /* 0x100fe200078e020e */
[----:B------:R-:W-:Y:S01]  /*0360*/  CS2R R16, SRZ ;  /* 0x0000000000107805 */ /* 0x000fe2000001ff00 */
[----:B------:R-:W-:Y:S02]  /*0370*/  CS2R R18, SRZ ;  /* 0x0000000000127805 */ /* 0x000fe4000001ff00 */
[----:B------:R-:W-:Y:S01]  /*0380*/  IMAD.WIDE R14, R13, 0x4, R14 ;  /* 0x000000040d0e7825 */ /* 0x000fe200078e020e */
[----:B------:R0:W3:Y:S04]  /*0390*/  @P2 LDG.E.128 R4, [R32.64] ;  /* 0x0000000620042981 */ /* 0x0000e8000c1e1d00 */
[----:B------:R0:W4:Y:S04]  /*03a0*/  @P2 LDG.E.128 R20, [R32.64+0xa0] ;  /* 0x0000a00620142981 */ /* 0x000128000c1e1d00 */
[----:B------:R1:W3:Y:S04]  /*03b0*/  @P1 LDG.E.128 R24, [R14.64] ;  /* 0x000000060e181981 */ /* 0x0002e8000c1e1d00 */
[----:B------:R1:W3:Y:S01]  /*03c0*/  @P1 LDG.E.128 R16, [R14.64+0xa0] ;  /* 0x0000a0060e101981 */ /* 0x0002e2000c1e1d00 */
[C---:B------:R-:W-:Y:S01]  /*03d0*/  LOP3.LUT R39, R12.reuse, 0x70, RZ, 0xc0, !PT ;  /* 0x000000700c277812 */ /* 0x040fe200078ec0ff */
[C---:B0-----:R-:W-:Y:S01]  /*03e0*/  IMAD.SHL.U32 R32, R12.reuse, 0x10, RZ ;  /* 0x000000100c207824 */ /* 0x041fe200078e00ff */
[----:B------:R-:W-:Y:S01]  /*03f0*/  SHF.L.U32 R13, R12, 0x1, RZ ;  /* 0x000000010c0d7819 */ /* 0x000fe200000006ff */
[----:B------:R-:W-:-:S02]  /*0400*/  IMAD R36, R36, c[0x0][0x194], RZ ;  /* 0x0000650024247a24 */ /* 0x000fc400078e02ff */
[----:B------:R-:W-:Y:S01]  /*0410*/  IMAD R37, R37, c[0x0][0x198], R2 ;  /* 0x0000660025257a24 */ /* 0x000fe200078e0202 */
[----:B------:R-:W-:Y:S02]  /*0420*/  LOP3.LUT R32, R32, 0x7f0, RZ, 0xc0, !PT ;  /* 0x000007f020207812 */ /* 0x000fe400078ec0ff */
[----:B------:R-:W-:Y:S02]  /*0430*/  LOP3.LUT R13, R13, 0xc0, RZ, 0xc0, !PT ;  /* 0x000000c00d0d7812 */ /* 0x000fe400078ec0ff */
[----:B------:R-:W-:Y:S02]  /*0440*/  IADD3 R39, R39, R32, RZ ;  /* 0x0000002027277210 */ /* 0x000fe40007ffe0ff */
[C---:B------:R-:W-:Y:S01]  /*0450*/  LOP3.LUT R12, R13.reuse, R2, RZ, 0xfc, !PT ;  /* 0x000000020d0c7212 */ /* 0x040fe200078efcff */
[----:B------:R-:W-:Y:S01]  /*0460*/  IMAD R2, R0, c[0x0][0x190], RZ ;  /* 0x0000640000027a24 */ /* 0x000fe200078e02ff */
[----:B------:R-:W-:Y:S01]  /*0470*/  LOP3.LUT R41, R13, 0x100, RZ, 0xfc, !PT ;  /* 0x000001000d297812 */ /* 0x000fe200078efcff */
[----:B------:R-:W-:Y:S01]  /*0480*/  IMAD R0, R3, c[0x0][0x194], R36 ;  /* 0x0000650003007a24 */ /* 0x000fe200078e0224 */
[----:B------:R-:W-:Y:S01]  /*0490*/  IADD3 R45, R36, R37, RZ ;  /* 0x00000025242d7210 */ /* 0x000fe20007ffe0ff */
[----:B------:R-:W-:-:S02]  /*04a0*/  IMAD.SHL.U32 R12, R12, 0x4, RZ ;  /* 0x000000040c0c7824 */ /* 0x000fc400078e00ff */
[----:B------:R-:W-:-:S03]  /*04b0*/  IMAD.WIDE R2, R2, R3, c[0x0][0x160] ;  /* 0x0000580002027625 */ /* 0x000fc600078e0203 */
[-C--:B------:R-:W-:Y:S01]  /*04c0*/  LEA.HI R44, R13, R12.reuse, RZ, 0x1e ;  /* 0x0000000c0d2c7211 */ /* 0x080fe200078ff0ff */
[----:B------:R-:W-:Y:S01]  /*04d0*/  IMAD.IADD R0, R0, 0x1, R37 ;  /* 0x0000000100007824 */ /* 0x000fe200078e0225 */
[----:B------:R-:W-:Y:S01]  /*04e0*/  LEA.HI R38, R41, R12, RZ, 0x1e ;  /* 0x0000000c29267211 */ /* 0x000fe200078ff0ff */
[----:B------:R-:W-:Y:S01]  /*04f0*/  IMAD.WIDE R36, R45, 0x4, R2 ;  /* 0x000000042d247825 */ /* 0x000fe200078e0202 */
[----:B--2---:R-:W-:Y:S02]  /*0500*/  SEL R32, R8, 0x3f800000, P0 ;  /* 0x3f80000008207807 */ /* 0x004fe40000000000 */
[----:B------:R-:W-:Y:S02]  /*0510*/  SEL R33, R9, 0x3f800000, P0 ;  /* 0x3f80000009217807 */ /* 0x000fe40000000000 */
[----:B------:R-:W-:Y:S02]  /*0520*/  SEL R34, R10, 0x3f800000, P0 ;  /* 0x3f8000000a227807 */ /* 0x000fe40000000000 */
[----:B------:R-:W-:-:S02]  /*0530*/  SEL R35, R11, 0x3f800000, P0 ;  /* 0x3f8000000b237807 */ /* 0x000fc40000000000 */
[----:B-----5:R-:W-:Y:S02]  /*0540*/  SEL R28, R28, RZ, P0 ;  /* 0x000000ff1c1c7207 */ /* 0x020fe40000000000 */
[----:B------:R-:W-:Y:S01]  /*0550*/  SEL R29, R29, RZ, P0 ;  /* 0x000000ff1d1d7207 */ /* 0x000fe20000000000 */
[----:B------:R-:W-:Y:S01]  /*0560*/  STS.128 [R39], R32 ;  /* 0x0000002027007388 */ /* 0x000fe20000000c00 */
[----:B------:R-:W-:Y:S02]  /*0570*/  SEL R30, R30, RZ, P0 ;  /* 0x000000ff1e1e7207 */ /* 0x000fe40000000000 */
[----:B------:R-:W-:Y:S01]  /*0580*/  SEL R31, R31, RZ, P0 ;  /* 0x000000ff1f1f7207 */ /* 0x000fe20000000000 */
[----:B------:R-:W-:Y:S06]  /*0590*/  BAR.SYNC.DEFER_BLOCKING 0x0 ;  /* 0x0000000000007b1d */ /* 0x000fec0000010000 */
[----:B------:R-:W-:Y:S04]  /*05a0*/  LDS.128 R8, [R44] ;  /* 0x000000002c087984 */ /* 0x000fe80000000c00 */
[----:B-1----:R-:W-:Y:S04]  /*05b0*/  LDS.128 R12, [R38+0x400] ;  /* 0x00040000260c7984 */ /* 0x002fe80000000c00 */
[----:B------:R-:W-:Y:S06]  /*05c0*/  BAR.SYNC.DEFER_BLOCKING 0x0 ;  /* 0x0000000000007b1d */ /* 0x000fec0000010000 */
[----:B------:R0:W-:Y:S04]  /*05d0*/  STS.128 [R39], R28 ;  /* 0x0000001c27007388 */ /* 0x0001e80000000c00 */
[----:B------:R-:W-:Y:S01]  /*05e0*/  BAR.SYNC.DEFER_BLOCKING 0x0 ;  /* 0x0000000000007b1d */ /* 0x000fe20000010000 */
[----:B0-----:R-:W-:Y:S01]  /*05f0*/  IMAD.WIDE R30, R0, 0x4, R2 ;  /* 0x00000004001e7825 */ /* 0x001fe200078e0202 */
[----:B---3--:R-:W-:-:S02]  /*0600*/  SEL R0, R5, RZ, P2 ;  /* 0x000000ff05007207 */ /* 0x008fc40001000000 */
[----:B------:R-:W-:Y:S02]  /*0610*/  SEL R3, R4, RZ, P2 ;  /* 0x000000ff04037207 */ /* 0x000fe40001000000 */
[----:B------:R-:W-:Y:S02]  /*0620*/  SEL R5, R6, RZ, P2 ;  /* 0x000000ff06057207 */ /* 0x000fe40001000000 */
[----:B------:R-:W-:Y:S02]  /*0630*/  SEL R2, R7, RZ, P2 ;  /* 0x000000ff07027207 */ /* 0x000fe40001000000 */
[----:B----4-:R-:W-:Y:S02]  /*0640*/  SEL R7, R20, RZ, P2 ;  /* 0x000000ff14077207 */ /* 0x010fe40001000000 */
[----:B------:R-:W-:Y:S01]  /*0650*/  SEL R4, R21, RZ, P2 ;  /* 0x000000ff15047207 */ /* 0x000fe20001000000 */
[----:B------:R-:W0:Y:S01]  /*0660*/  LDS.128 R32, [R44] ;  /* 0x000000002c207984 */ /* 0x000e220000000c00 */
[----:B------:R-:W-:-:S02]  /*0670*/  SEL R6, R23, RZ, P2 ;  /* 0x000000ff17067207 */ /* 0x000fc40001000000 */
[----:B------:R-:W-:Y:S01]  /*0680*/  SEL R21, R22, RZ, P2 ;  /* 0x000000ff16157207 */ /* 0x000fe20001000000 */
[----:B------:R-:W1:Y:S01]  /*0690*/  LDS.128 R40, [R38+0x400] ;  /* 0x0004000026287984 */ /* 0x000e620000000c00 */
[----:B------:R-:W-:Y:S02]  /*06a0*/  SEL R20, R25, RZ, P1 ;  /* 0x000000ff19147207 */ /* 0x000fe40000800000 */
[----:B------:R-:W-:Y:S02]  /*06b0*/  SEL R23, R24, RZ, P1 ;  /* 0x000000ff18177207 */ /* 0x000fe40000800000 */
[----:B------:R-:W-:Y:S02]  /*06c0*/  SEL R25, R26, RZ, P1 ;  /* 0x000000ff1a197207 */ /* 0x000fe40000800000 */
[----:B------:R-:W-:Y:S02]  /*06d0*/  SEL R22, R27, RZ, P1 ;  /* 0x000000ff1b167207 */ /* 0x000fe40000800000 */
[----:B------:R-:W-:-:S02]  /*06e0*/  SEL R27, R16, RZ, P1 ;  /* 0x000000ff101b7207 */ /* 0x000fc40000800000 */
[----:B------:R-:W-:Y:S02]  /*06f0*/  SEL R24, R17, RZ, P1 ;  /* 0x000000ff11187207 */ /* 0x000fe40000800000 */
[----:B------:R-:W-:Y:S02]  /*0700*/  SEL R26, R19, RZ, P1 ;  /* 0x000000ff131a7207 */ /* 0x000fe40000800000 */
[----:B------:R-:W-:Y:S01]  /*0710*/  SEL R29, R18, RZ, P1 ;  /* 0x000000ff121d7207 */ /* 0x000fe20000800000 */
[-C--:B0-----:R-:W-:Y:S02]  /*0720*/  FMUL R16, R7, R32.reuse ;  /* 0x0000002007107220 */ /* 0x081fe40000400000 */
[----:B------:R-:W-:Y:S02]  /*0730*/  FMUL R17, R4, R33 ;  /* 0x0000002104117220 */ /* 0x000fe40000400000 */
[----:B------:R-:W-:Y:S02]  /*0740*/  FMUL R19, R6, R35 ;  /* 0x0000002306137220 */ /* 0x000fe40000400000 */
[----:B------:R-:W-:-:S02]  /*0750*/  FMUL R32, R3, R32 ;  /* 0x0000002003207220 */ /* 0x000fc40000400000 */
[----:B------:R-:W-:Y:S02]  /*0760*/  FMUL R33, R0, R33 ;  /* 0x0000002100217220 */ /* 0x000fe40000400000 */
[----:B------:R-:W-:Y:S02]  /*0770*/  FMUL R18, R21, R34 ;  /* 0x0000002215127220 */ /* 0x000fe40000400000 */
[----:B------:R-:W-:Y:S02]  /*0780*/  FMUL R35, R2, R35 ;  /* 0x0000002302237220 */ /* 0x000fe40000400000 */
[----:B------:R-:W-:Y:S02]  /*0790*/  FFMA R16, R3, R8, -R16 ;  /* 0x0000000803107223 */ /* 0x000fe40000000810 */
[----:B------:R-:W-:Y:S02]  /*07a0*/  FFMA R17, R0, R9, -R17 ;  /* 0x0000000900117223 */ /* 0x000fe40000000811 */
[----:B------:R-:W-:-:S02]  /*07b0*/  FFMA R19, R2, R11, -R19 ;  /* 0x0000000b02137223 */ /* 0x000fc40000000813 */
[C---:B------:R-:W-:Y:S02]  /*07c0*/  FMUL R34, R5.reuse, R34 ;  /* 0x0000002205227220 */ /* 0x040fe40000400000 */
[----:B------:R-:W-:Y:S02]  /*07d0*/  FFMA R18, R5, R10, -R18 ;  /* 0x0000000a05127223 */ /* 0x000fe40000000812 */
[----:B------:R-:W-:Y:S02]  /*07e0*/  FFMA R8, R7, R8, R32 ;  /* 0x0000000807087223 */ /* 0x000fe40000000020 */
[----:B------:R-:W-:Y:S01]  /*07f0*/  FFMA R9, R4, R9, R33 ;  /* 0x0000000904097223 */ /* 0x000fe20000000021 */
[----:B------:R0:W-:Y:S01]  /*0800*/  @P2 STG.E.128 [R36.64], R16 ;  /* 0x0000001024002986 */ /* 0x0001e2000c101d06 */
[----:B------:R-:W-:Y:S02]  /*0810*/  FFMA R11, R6, R11, R35 ;  /* 0x0000000b060b7223 */ /* 0x000fe40000000023 */
[----:B-1----:R-:W-:-:S02]  /*0820*/  FMUL R4, R27, R40 ;  /* 0x000000281b047220 */ /* 0x002fc40000400000 */
[----:B------:R-:W-:Y:S02]  /*0830*/  FMUL R5, R24, R41 ;  /* 0x0000002918057220 */ /* 0x000fe40000400000 */
[----:B------:R-:W-:Y:S02]  /*0840*/  FMUL R6, R29, R42 ;  /* 0x0000002a1d067220 */ /* 0x000fe40000400000 */
[----:B------:R-:W-:Y:S02]  /*0850*/  FMUL R7, R26, R43 ;  /* 0x0000002b1a077220 */ /* 0x000fe40000400000 */
[----:B------:R-:W-:Y:S02]  /*0860*/  FFMA R4, R23, R12, -R4 ;  /* 0x0000000c17047223 */ /* 0x000fe40000000804 */
[----:B------:R-:W-:Y:S02]  /*0870*/  FFMA R5, R20, R13, -R5 ;  /* 0x0000000d14057223 */ /* 0x000fe40000000805 */
[----:B------:R-:W-:-:S02]  /*0880*/  FFMA R6, R25, R14, -R6 ;  /* 0x0000000e19067223 */ /* 0x000fc40000000806 */
[----:B------:R-:W-:Y:S02]  /*0890*/  FFMA R7, R22, R15, -R7 ;  /* 0x0000000f16077223 */ /* 0x000fe40000000807 */
[----:B------:R-:W-:Y:S02]  /*08a0*/  FFMA R10, R21, R10, R34 ;  /* 0x0000000a150a7223 */ /* 0x000fe40000000022 */
[----:B------:R-:W-:Y:S01]  /*08b0*/  FMUL R40, R23, R40 ;  /* 0x0000002817287220 */ /* 0x000fe20000400000 */
[----:B------:R0:W-:Y:S01]  /*08c0*/  @P1 STG.E.128 [R30.64], R4 ;  /* 0x000000041e001986 */ /* 0x0001e2000c101d06 */
[----:B------:R-:W-:Y:S02]  /*08d0*/  FMUL R41, R20, R41 ;  /* 0x0000002914297220 */ /* 0x000fe40000400000 */
[----:B------:R-:W-:Y:S01]  /*08e0*/  FMUL R42, R25, R42 ;  /* 0x0000002a192a7220 */ /* 0x000fe20000400000 */
[----:B------:R0:W-:Y:S01]  /*08f0*/  @P2 STG.E.128 [R36.64+0xa0], R8 ;  /* 0x0000a00824002986 */ /* 0x0001e2000c101d06 */
[----:B------:R-:W-:-:S02]  /*0900*/  FMUL R43, R22, R43 ;  /* 0x0000002b162b7220 */ /* 0x000fc40000400000 */
[----:B------:R-:W-:Y:S02]  /*0910*/  FFMA R12, R27, R12, R40 ;  /* 0x0000000c1b0c7223 */ /* 0x000fe40000000028 */
[----:B------:R-:W-:Y:S02]  /*0920*/  FFMA R13, R24, R13, R41 ;  /* 0x0000000d180d7223 */ /* 0x000fe40000000029 */
[----:B------:R-:W-:Y:S02]  /*0930*/  FFMA R14, R29, R14, R42 ;  /* 0x0000000e1d0e7223 */ /* 0x000fe4000000002a */
[----:B------:R-:W-:Y:S01]  /*0940*/  FFMA R15, R26, R15, R43 ;  /* 0x0000000f1a0f7223 */ /* 0x000fe2000000002b */
[----:B------:R-:W-:Y:S06]  /*0950*/  @!P1 EXIT ;  /* 0x000000000000994d */ /* 0x000fec0003800000 */
[----:B------:R-:W-:Y:S01]  /*0960*/  STG.E.128 [R30.64+0xa0], R12 ;  /* 0x0000a00c1e007986 */ /* 0x000fe2000c101d06 */
[----:B------:R-:W-:Y:S05]  /*0970*/  EXIT ;  /* 0x000000000000794d */ /* 0x000fea0003800000 */
.L_x_0:
[----:B------:R-:W-:-:S00]  /*0980*/  BRA `(.L_x_0) ;  /* 0xfffffff000007947 */ /* 0x000fc0000383ffff */
[----:B------:R-:W-:-:S00]  /*0990*/  NOP ;  /* 0x0000000000007918 */ /* 0x000fc00000000000 */
        /* <DEDUP_REMOVED lines=14> */
.L_x_1:


//--------------------- .nv.shared.rotary_kernel  --------------------------
	.section	.nv.shared.rotary_kernel,"aw",@nobits
	.sectionflags	@""
	.align	16
